//
// Generated by NVIDIA NVVM Compiler
//
// Compiler Build ID: CL-36424714
// Cuda compilation tools, release 13.0, V13.0.88
// Based on NVVM 20.0.0
//

.version 9.0
.target sm_100
.address_size 64

	// .globl	_Z3addPiS_S_
.extern .func  (.param .b32 func_retval0) vprintf
(
	.param .b64 vprintf_param_0,
	.param .b64 vprintf_param_1
)
;
.global .align 1 .b8 $str[17] = {83, 117, 109, 97, 32, 100, 101, 118, 105, 99, 101, 58, 32, 37, 100, 10};

.visible .entry _Z3addPiS_S_(
	.param .u64 .ptr .align 1 _Z3addPiS_S__param_0,
	.param .u64 .ptr .align 1 _Z3addPiS_S__param_1,
	.param .u64 .ptr .align 1 _Z3addPiS_S__param_2
)
{
	.local .align 8 .b8 	__local_depot0[8];
	.reg .b64 	%SP;
	.reg .b64 	%SPL;
	.reg .b32 	%r<6>;
	.reg .b64 	%rd<11>;

	mov.u64 	%SPL, __local_depot0;
	cvta.local.u64 	%SP, %SPL;
	ld.param.u64 	%rd1, [_Z3addPiS_S__param_0];
	ld.param.u64 	%rd2, [_Z3addPiS_S__param_1];
	ld.param.u64 	%rd3, [_Z3addPiS_S__param_2];
	cvta.to.global.u64 	%rd4, %rd3;
	cvta.to.global.u64 	%rd5, %rd2;
	cvta.to.global.u64 	%rd6, %rd1;
	add.u64 	%rd7, %SP, 0;
	add.u64 	%rd8, %SPL, 0;
	ld.global.u32 	%r1, [%rd6];
	ld.global.u32 	%r2, [%rd5];
	add.s32 	%r3, %r2, %r1;
	st.global.u32 	[%rd4], %r3;
	st.local.u64 	[%rd8], %rd3;
	mov.u64 	%rd9, $str;
	cvta.global.u64 	%rd10, %rd9;
	{ // callseq 0, 0
	.param .b64 param0;
	st.param.b64 	[param0], %rd10;
	.param .b64 param1;
	st.param.b64 	[param1], %rd7;
	.param .b32 retval0;
	call.uni (retval0), 
	vprintf, 
	(
	param0, 
	param1
	);
	ld.param.b32 	%r4, [retval0];
	} // callseq 0
	ret;

}


// ===== COMPILED SASS (sm_100) =====

	.target	sm_100

	.elftype	@"ET_EXEC"


//--------------------- .note.nv.tkinfo           --------------------------
	.section	.note.nv.tkinfo,"",@"SHT_NOTE"
	.sectionflags	@"SHF_NOTE_NV_TKINFO"
	.tkinfo
        /*0018*/ 	.word	0x00000002
        /*0030*/ 	.string	""
        /*0030*/ 	.string	"ptxas"
        /*0030*/ 	.string	"Cuda compilation tools, release 13.0, V13.0.88"
        /*0030*/ 	.string	"Build cuda_13.0.r13.0/compiler.36424714_0"
        /*0030*/ 	.string	"-arch sm_100 -m 64 "



//--------------------- .note.nv.cuinfo           --------------------------
	.section	.note.nv.cuinfo,"",@"SHT_NOTE"
	.sectionflags	@"SHF_NOTE_NV_CUINFO"
        /*0018*/ 	.short	0x0002
        /*001a*/ 	.short	0x0064
        /*001c*/ 	.short	0x0082
	.zero		2


//--------------------- .nv.info                  --------------------------
	.section	.nv.info,"",@"SHT_CUDA_INFO"
	.align	4


	//----- nvinfo : EIATTR_REGCOUNT
	.align		4
        /*0000*/ 	.byte	0x04, 0x2f
        /*0002*/ 	.short	(.L_2 - .L_1)
	.align		4
.L_1:
        /*0004*/ 	.word	index@(_Z3addPiS_S_)
        /*0008*/ 	.word	0x00000018


	//----- nvinfo : EIATTR_FRAME_SIZE
	.align		4
.L_2:
        /*000c*/ 	.byte	0x04, 0x11
        /*000e*/ 	.short	(.L_4 - .L_3)
	.align		4
.L_3:
        /*0010*/ 	.word	index@(_Z3addPiS_S_)
        /*0014*/ 	.word	0x00000008


	//----- nvinfo : EIATTR_MIN_STACK_SIZE
	.align		4
.L_4:
        /*0018*/ 	.byte	0x04, 0x12
        /*001a*/ 	.short	(.L_6 - .L_5)
	.align		4
.L_5:
        /*001c*/ 	.word	index@(_Z3addPiS_S_)
        /*0020*/ 	.word	0x00000008
.L_6:


//--------------------- .nv.compat                --------------------------
	.section	.nv.compat,"",@"SHT_CUDA_COMPAT_INFO"
	.align	4
        /*0000*/ 	.byte	0x02, 0x09, 0x00, 0x00, 0x02, 0x02, 0x01, 0x00, 0x02, 0x05, 0x05, 0x00, 0x03, 0x07, 0x01, 0x01
        /*0010*/ 	.byte	0x02, 0x03, 0x00, 0x00, 0x02, 0x06, 0x01, 0x00, 0x04, 0x0b, 0x08, 0x00, 0x09, 0x00, 0x00, 0x00
        /*0020*/ 	.byte	0x00, 0x00, 0x00, 0x00


//--------------------- .nv.info._Z3addPiS_S_     --------------------------
	.section	.nv.info._Z3addPiS_S_,"",@"SHT_CUDA_INFO"
	.sectionflags	@""
	.align	4


	//----- nvinfo : EIATTR_CUDA_API_VERSION
	.align		4
        /*0000*/ 	.byte	0x04, 0x37
        /*0002*/ 	.short	(.L_8 - .L_7)
.L_7:
        /*0004*/ 	.word	0x00000082


	//----- nvinfo : EIATTR_KPARAM_INFO
	.align		4
.L_8:
        /*0008*/ 	.byte	0x04, 0x17
        /*000a*/ 	.short	(.L_10 - .L_9)
.L_9:
        /*000c*/ 	.word	0x00000000
        /*0010*/ 	.short	0x0002
        /*0012*/ 	.short	0x0010
        /*0014*/ 	.byte	0x00, 0xf5, 0x21, 0x00


	//----- nvinfo : EIATTR_KPARAM_INFO
	.align		4
.L_10:
        /*0018*/ 	.byte	0x04, 0x17
        /*001a*/ 	.short	(.L_12 - .L_11)
.L_11:
        /*001c*/ 	.word	0x00000000
        /*0020*/ 	.short	0x0001
        /*0022*/ 	.short	0x0008
        /*0024*/ 	.byte	0x00, 0xf5, 0x21, 0x00


	//----- nvinfo : EIATTR_KPARAM_INFO
	.align		4
.L_12:
        /*0028*/ 	.byte	0x04, 0x17
        /*002a*/ 	.short	(.L_14 - .L_13)
.L_13:
        /*002c*/ 	.word	0x00000000
        /*0030*/ 	.short	0x0000
        /*0032*/ 	.short	0x0000
        /*0034*/ 	.byte	0x00, 0xf5, 0x21, 0x00


	//----- nvinfo : EIATTR_SPARSE_MMA_MASK
	.align		4
.L_14:
        /*0038*/ 	.byte	0x03, 0x50
        /*003a*/ 	.short	0x0000


	//----- nvinfo : EIATTR_MAXREG_COUNT
	.align		4
        /*003c*/ 	.byte	0x03, 0x1b
        /*003e*/ 	.short	0x00ff


	//----- nvinfo : EIATTR_EXTERNS
	.align		4
        /*0040*/ 	.byte	0x04, 0x0f
        /*0042*/ 	.short	(.L_16 - .L_15)


	//   ....[0]....
	.align		4
.L_15:
        /*0044*/ 	.word	index@(vprintf)


	//----- nvinfo : EIATTR_MERCURY_ISA_VERSION
	.align		4
.L_16:
        /*0048*/ 	.byte	0x03, 0x5f
        /*004a*/ 	.short	0x0101


	//----- nvinfo : EIATTR_VRC_CTA_INIT_COUNT
	.align		4
        /*004c*/ 	.byte	0x02, 0x4a
	.zero		1
	.zero		1


	//----- nvinfo : EIATTR_SYSCALL_OFFSETS
	.align		4
        /*0050*/ 	.byte	0x04, 0x46
        /*0052*/ 	.short	(.L_18 - .L_17)


	//   ....[0]....
.L_17:
        /*0054*/ 	.word	0x00000160


	//----- nvinfo : EIATTR_EXIT_INSTR_OFFSETS
	.align		4
.L_18:
        /*0058*/ 	.byte	0x04, 0x1c
        /*005a*/ 	.short	(.L_20 - .L_19)


	//   ....[0]....
.L_19:
        /*005c*/ 	.word	0x00000170


	//----- nvinfo : EIATTR_CBANK_PARAM_SIZE
	.align		4
.L_20:
        /*0060*/ 	.byte	0x03, 0x19
        /*0062*/ 	.short	0x0018


	//----- nvinfo : EIATTR_PARAM_CBANK
	.align		4
        /*0064*/ 	.byte	0x04, 0x0a
        /*0066*/ 	.short	(.L_22 - .L_21)
	.align		4
.L_21:
        /*0068*/ 	.word	index@(.nv.constant0._Z3addPiS_S_)
        /*006c*/ 	.short	0x0380
        /*006e*/ 	.short	0x0018


	//----- nvinfo : EIATTR_SW_WAR
	.align		4
.L_22:
        /*0070*/ 	.byte	0x04, 0x36
        /*0072*/ 	.short	(.L_24 - .L_23)
.L_23:
        /*0074*/ 	.word	0x00000008
.L_24:


//--------------------- .nv.callgraph             --------------------------
	.section	.nv.callgraph,"",@"SHT_CUDA_CALLGRAPH"
	.align	4
	.sectionentsize	8
	.align		4
        /*0000*/ 	.word	0x00000000
	.align		4
        /*0004*/ 	.word	0xffffffff
	.align		4
        /*0008*/ 	.word	index@(_Z3addPiS_S_)
	.align		4
        /*000c*/ 	.word	index@(vprintf)
	.align		4
        /*0010*/ 	.word	0x00000000
	.align		4
        /*0014*/ 	.word	0xfffffffe
	.align		4
        /*0018*/ 	.word	0x00000000
	.align		4
        /*001c*/ 	.word	0xfffffffd
	.align		4
        /*0020*/ 	.word	0x00000000
	.align		4
        /*0024*/ 	.word	0xfffffffc


//--------------------- .nv.constant4             --------------------------
	.section	.nv.constant4,"a",@progbits
	.align	8
	.align		8
.nv.constant4:
        /*0000*/ 	.dword	vprintf
	.align		8
        /*0008*/ 	.dword	$str


//--------------------- .text._Z3addPiS_S_        --------------------------
	.section	.text._Z3addPiS_S_,"ax",@progbits
	.align	128
        .global         _Z3addPiS_S_
        .type           _Z3addPiS_S_,@function
        .size           _Z3addPiS_S_,(.L_x_2 - _Z3addPiS_S_)
        .other          _Z3addPiS_S_,@"STO_CUDA_ENTRY STV_DEFAULT"
_Z3addPiS_S_:
.text._Z3addPiS_S_:
[----:B------:R-:W0:Y:S08]  /*0000*/  LDC R1, c[0x0][0x37c] ;  /* 0x0000df00ff017b82 */ /* 0x000e300000000800 */
[----:B------:R-:W1:Y:S01]  /*0010*/  LDC.64 R4, c[0x0][0x380] ;  /* 0x0000e000ff047b82 */ /* 0x000e620000000a00 */
[----:B------:R-:W1:Y:S01]  /*0020*/  LDCU.64 UR4, c[0x0][0x358] ;  /* 0x00006b00ff0477ac */ /* 0x000e620008000a00 */
[----:B0-----:R-:W-:-:S06]  /*0030*/  VIADD R1, R1, 0xfffffff8 ;  /* 0xfffffff801017836 */ /* 0x001fcc0000000000 */
[----:B------:R-:W0:Y:S08]  /*0040*/  LDC.64 R6, c[0x0][0x388] ;  /* 0x0000e200ff067b82 */ /* 0x000e300000000a00 */
[----:B------:R-:W2:Y:S08]  /*0050*/  LDC.64 R10, c[0x0][0x390] ;  /* 0x0000e400ff0a7b82 */ /* 0x000eb00000000a00 */
[----:B------:R-:W3:Y:S01]  /*0060*/  LDC.64 R2, c[0x0][0x390] ;  /* 0x0000e400ff027b82 */ /* 0x000ee20000000a00 */
[----:B-1----:R-:W4:Y:S01]  /*0070*/  LDG.E R0, desc[UR4][R4.64] ;  /* 0x0000000404007981 */ /* 0x002f22000c1e1900 */
[----:B------:R-:W1:Y:S01]  /*0080*/  LDCU UR6, c[0x0][0x2f8] ;  /* 0x00005f00ff0677ac */ /* 0x000e620008000800 */
[----:B------:R-:W5:Y:S02]  /*0090*/  LDCU.64 UR8, c[0x4][0x8] ;  /* 0x01000100ff0877ac */ /* 0x000f640008000a00 */
[----:B0-----:R1:W4:Y:S01]  /*00a0*/  LDG.E R7, desc[UR4][R6.64] ;  /* 0x0000000406077981 */ /* 0x001322000c1e1900 */
[----:B------:R-:W-:-:S06]  /*00b0*/  MOV R8, 0x0 ;  /* 0x0000000000087802 */ /* 0x000fcc0000000f00 */
[----:B------:R-:W0:Y:S01]  /*00c0*/  LDC.64 R8, c[0x4][R8] ;  /* 0x0100000008087b82 */ /* 0x000e220000000a00 */
[----:B--2---:R2:W-:Y:S01]  /*00d0*/  STL.64 [R1], R10 ;  /* 0x0000000a01007387 */ /* 0x0045e20000100a00 */
[----:B-1----:R-:W-:Y:S02]  /*00e0*/  IADD3 R6, P0, PT, R1, UR6, RZ ;  /* 0x0000000601067c10 */ /* 0x002fe4000ff1e0ff */
[----:B-----5:R-:W-:Y:S01]  /*00f0*/  MOV R4, UR8 ;  /* 0x0000000800047c02 */ /* 0x020fe20008000f00 */
[----:B------:R-:W-:Y:S02]  /*0100*/  IMAD.U32 R5, RZ, RZ, UR9 ;  /* 0x00000009ff057e24 */ /* 0x000fe4000f8e00ff */
[----:B----4-:R-:W-:-:S05]  /*0110*/  IMAD.IADD R0, R0, 0x1, R7 ;  /* 0x0000000100007824 */ /* 0x010fca00078e0207 */
[----:B---3--:R2:W-:Y:S01]  /*0120*/  STG.E desc[UR4][R2.64], R0 ;  /* 0x0000000002007986 */ /* 0x0085e2000c101904 */
[----:B------:R-:W1:Y:S02]  /*0130*/  LDCU UR4, c[0x0][0x2fc] ;  /* 0x00005f80ff0477ac */ /* 0x000e640008000800 */
[----:B012---:R-:W-:-:S07]  /*0140*/  IADD3.X R7, PT, PT, RZ, UR4, RZ, P0, !PT ;  /* 0x00000004ff077c10 */ /* 0x007fce00087fe4ff */
[----:B------:R-:W-:-:S07]  /*0150*/  LEPC R20, `(.L_x_0) ;  /* 0x000000001014794e */ /* 0x000fce0000000000 */
[----:B------:R-:W-:Y:S05]  /*0160*/  CALL.ABS.NOINC R8 ;  /* 0x0000000008007343 */ /* 0x000fea0003c00000 */
.L_x_0:
[----:B------:R-:W-:Y:S05]  /*0170*/  EXIT ;  /* 0x000000000000794d */ /* 0x000fea0003800000 */
.L_x_1:
[----:B------:R-:W-:-:S00]  /*0180*/  BRA `(.L_x_1) ;  /* 0xfffffffc00fc7947 */ /* 0x000fc0000383ffff */
[----:B------:R-:W-:-:S00]  /*0190*/  NOP ;  /* 0x0000000000007918 */ /* 0x000fc00000000000 */
        /* <DEDUP_REMOVED lines=14> */
.L_x_2:


//--------------------- .nv.global.init           --------------------------
	.section	.nv.global.init,"aw",@progbits
.nv.global.init:
	.type		$str,@object
	.size		$str,(.L_0 - $str)
$str:
        /*0000*/ 	.byte	0x53, 0x75, 0x6d, 0x61, 0x20, 0x64, 0x65, 0x76, 0x69, 0x63, 0x65, 0x3a, 0x20, 0x25, 0x64, 0x0a
        /*0010*/ 	.byte	0x00
.L_0:


//--------------------- .nv.shared.reserved.0     --------------------------
	.section	.nv.shared.reserved.0,"aw",@nobits
	.weak		__nv_reservedSMEM_offset_0_alias
	.size		__nv_reservedSMEM_offset_0_alias, 0, 64
	.other		__nv_reservedSMEM_offset_0_alias,@"STO_CUDA_RESERVED_SHARED STV_DEFAULT"
__nv_reservedSMEM_offset_0_alias:
	.zero		0
	.zero		64


//--------------------- .nv.constant0._Z3addPiS_S_ --------------------------
	.section	.nv.constant0._Z3addPiS_S_,"a",@progbits
	.sectionflags	@""
	.align	4
.nv.constant0._Z3addPiS_S_:
	.zero		920


//--------------------- SYMBOLS --------------------------

	.type		.nv.reservedSmem.offset0,@object
	.size		.nv.reservedSmem.offset0,0x4
	.type		vprintf,@function
